	.headerflags	@"EF_CUDA_TEXMODE_UNIFIED EF_CUDA_64BIT_ADDRESS EF_CUDA_ACCELERATORS EF_CUDA_SM90 EF_CUDA_VIRTUAL_SM(EF_CUDA_SM90)"
	.elftype	@"ET_EXEC"


//--------------------- .nv.info                  --------------------------
	.section	.nv.info,"",@"SHT_CUDA_INFO"
	.align	4


	//----- nvinfo : EIATTR_REGCOUNT
	.align		4
        /*0000*/ 	.byte	0x04, 0x2f
        /*0002*/ 	.short	(.L_1 - .L_0)
	.align		4
.L_0:
        /*0004*/ 	.word	index@(triton_poi_fused_convolution_relu_18)
        /*0008*/ 	.word	0x0000000c


	//----- nvinfo : EIATTR_MIN_STACK_SIZE
	.align		4
.L_1:
        /*000c*/ 	.byte	0x04, 0x12
        /*000e*/ 	.short	(.L_3 - .L_2)
	.align		4
.L_2:
        /*0010*/ 	.word	index@(triton_poi_fused_convolution_relu_18)
        /*0014*/ 	.word	0x00000000


	//----- nvinfo : EIATTR_FRAME_SIZE
	.align		4
.L_3:
        /*0018*/ 	.byte	0x04, 0x11
        /*001a*/ 	.short	(.L_5 - .L_4)
	.align		4
.L_4:
        /*001c*/ 	.word	index@(triton_poi_fused_convolution_relu_18)
        /*0020*/ 	.word	0x00000000


	//----- nvinfo : EIATTR_MIN_STACK_SIZE
	.align		4
.L_5:
        /*0024*/ 	.byte	0x04, 0x12
        /*0026*/ 	.short	(.L_7 - .L_6)
	.align		4
.L_6:
        /*0028*/ 	.word	index@(triton_poi_fused_convolution_relu_18)
        /*002c*/ 	.word	0x00000000
.L_7:


//--------------------- .nv.info.triton_poi_fused_convolution_relu_18 --------------------------
	.section	.nv.info.triton_poi_fused_convolution_relu_18,"",@"SHT_CUDA_INFO"
	.sectionflags	@""
	.align	4


	//----- nvinfo : EIATTR_CUDA_API_VERSION
	.align		4
        /*0000*/ 	.byte	0x04, 0x37
        /*0002*/ 	.short	(.L_9 - .L_8)
.L_8:
        /*0004*/ 	.word	0x0000007c


	//----- nvinfo : EIATTR_KPARAM_INFO
	.align		4
.L_9:
        /*0008*/ 	.byte	0x04, 0x17
        /*000a*/ 	.short	(.L_11 - .L_10)
.L_10:
        /*000c*/ 	.word	0x00000000
        /*0010*/ 	.short	0x0002
        /*0012*/ 	.short	0x0010
        /*0014*/ 	.byte	0x00, 0xf0, 0x11, 0x00


	//----- nvinfo : EIATTR_KPARAM_INFO
	.align		4
.L_11:
        /*0018*/ 	.byte	0x04, 0x17
        /*001a*/ 	.short	(.L_13 - .L_12)
.L_12:
        /*001c*/ 	.word	0x00000000
        /*0020*/ 	.short	0x0001
        /*0022*/ 	.short	0x0008
        /*0024*/ 	.byte	0x00, 0xf4, 0x21, 0x00


	//----- nvinfo : EIATTR_KPARAM_INFO
	.align		4
.L_13:
        /*0028*/ 	.byte	0x04, 0x17
        /*002a*/ 	.short	(.L_15 - .L_14)
.L_14:
        /*002c*/ 	.word	0x00000000
        /*0030*/ 	.short	0x0000
        /*0032*/ 	.short	0x0000
        /*0034*/ 	.byte	0x00, 0xf4, 0x21, 0x00


	//----- nvinfo : EIATTR_SPARSE_MMA_MASK
	.align		4
.L_15:
        /*0038*/ 	.byte	0x03, 0x50
        /*003a*/ 	.short	0x0000


	//----- nvinfo : EIATTR_MAXREG_COUNT
	.align		4
        /*003c*/ 	.byte	0x03, 0x1b
        /*003e*/ 	.short	0x00ff


	//----- nvinfo : EIATTR_EXIT_INSTR_OFFSETS
	.align		4
        /*0040*/ 	.byte	0x04, 0x1c
        /*0042*/ 	.short	(.L_17 - .L_16)


	//   ....[0]....
.L_16:
        /*0044*/ 	.word	0x00000190


	//----- nvinfo : EIATTR_REQNTID
	.align		4
.L_17:
        /*0048*/ 	.byte	0x04, 0x10
        /*004a*/ 	.short	(.L_19 - .L_18)
.L_18:
        /*004c*/ 	.word	0x00000100
        /*0050*/ 	.word	0x00000001
        /*0054*/ 	.word	0x00000001


	//----- nvinfo : EIATTR_CBANK_PARAM_SIZE
	.align		4
.L_19:
        /*0058*/ 	.byte	0x03, 0x19
        /*005a*/ 	.short	0x0014


	//----- nvinfo : EIATTR_PARAM_CBANK
	.align		4
        /*005c*/ 	.byte	0x04, 0x0a
        /*005e*/ 	.short	(.L_21 - .L_20)
	.align		4
.L_20:
        /*0060*/ 	.word	index@(.nv.constant0.triton_poi_fused_convolution_relu_18)
        /*0064*/ 	.short	0x0210
        /*0066*/ 	.short	0x0014


	//----- nvinfo : EIATTR_SW_WAR
	.align		4
.L_21:
        /*0068*/ 	.byte	0x04, 0x36
        /*006a*/ 	.short	(.L_23 - .L_22)
.L_22:
        /*006c*/ 	.word	0x00000008
.L_23:


//--------------------- .nv.callgraph             --------------------------
	.section	.nv.callgraph,"",@"SHT_CUDA_CALLGRAPH"
	.align	4
	.sectionentsize	8
	.align		4
        /*0000*/ 	.word	0x00000000
	.align		4
        /*0004*/ 	.word	0xffffffff
	.align		4
        /*0008*/ 	.word	0x00000000
	.align		4
        /*000c*/ 	.word	0xfffffffe
	.align		4
        /*0010*/ 	.word	0x00000000
	.align		4
        /*0014*/ 	.word	0xfffffffd
	.align		4
        /*0018*/ 	.word	0x00000000
	.align		4
        /*001c*/ 	.word	0xfffffffc


//--------------------- .text.triton_poi_fused_convolution_relu_18 --------------------------
	.section	.text.triton_poi_fused_convolution_relu_18,"ax",@progbits
	.align	128
        .global         triton_poi_fused_convolution_relu_18
        .type           triton_poi_fused_convolution_relu_18,@function
        .size           triton_poi_fused_convolution_relu_18,(.L_x_1 - triton_poi_fused_convolution_relu_18)
        .other          triton_poi_fused_convolution_relu_18,@"STO_CUDA_ENTRY STV_DEFAULT"
triton_poi_fused_convolution_relu_18:
.text.triton_poi_fused_convolution_relu_18:
[----:B------:R-:W-:Y:S01]  /*0000*/  LDC R1, c[0x0][0x28] ;  /* 0x00000a00ff017b82 */ /* 0x000fe20000000800 */
[----:B------:R-:W1:Y:S07]  /*0010*/  S2R R0, SR_TID.X ;  /* 0x0000000000007919 */ /* 0x000e6e0000002100 */
[----:B------:R-:W2:Y:S01]  /*0020*/  LDC.64 R4, c[0x0][0x218] ;  /* 0x00008600ff047b82 */ /* 0x000ea20000000a00 */
[----:B------:R-:W-:Y:S01]  /*0030*/  ULDC.64 UR4, c[0x0][0x208] ;  /* 0x0000820000047ab9 */ /* 0x000fe20000000a00 */
[----:B------:R-:W3:Y:S06]  /*0040*/  S2R R7, SR_CTAID.X ;  /* 0x0000000000077919 */ /* 0x000eec0000002500 */
[----:B------:R-:W4:Y:S01]  /*0050*/  LDC.64 R2, c[0x0][0x210] ;  /* 0x00008400ff027b82 */ /* 0x000f220000000a00 */
[----:B-1----:R-:W-:Y:S01]  /*0060*/  IMAD.SHL.U32 R0, R0, 0x2, RZ ;  /* 0x0000000200007824 */ /* 0x002fe200078e00ff */
[----:B---3--:R-:W-:-:S04]  /*0070*/  SHF.R.S32.HI R6, RZ, 0x16, R7 ;  /* 0x00000016ff067819 */ /* 0x008fc80000011407 */
[----:B------:R-:W-:-:S05]  /*0080*/  LOP3.LUT R0, R0, 0x1fe, RZ, 0xc0, !PT ;  /* 0x000001fe00007812 */ /* 0x000fca00078ec0ff */
[----:B------:R-:W-:Y:S01]  /*0090*/  IMAD R7, R7, 0x200, R0 ;  /* 0x0000020007077824 */ /* 0x000fe200078e0200 */
[----:B------:R-:W-:-:S03]  /*00a0*/  SGXT R0, R6, 0x1 ;  /* 0x000000010600781a */ /* 0x000fc60000000200 */
[----:B----4-:R-:W-:Y:S01]  /*00b0*/  IMAD.WIDE R2, R7, 0x4, R2 ;  /* 0x0000000407027825 */ /* 0x010fe200078e0202 */
[----:B------:R-:W-:-:S04]  /*00c0*/  LEA.HI R0, R0, R7, RZ, 0x9 ;  /* 0x0000000700007211 */ /* 0x000fc800078f48ff */
[----:B------:R-:W-:-:S05]  /*00d0*/  LOP3.LUT R0, R0, 0xfffffe00, RZ, 0xc0, !PT ;  /* 0xfffffe0000007812 */ /* 0x000fca00078ec0ff */
[----:B------:R-:W-:Y:S02]  /*00e0*/  IMAD.IADD R9, R7, 0x1, -R0 ;  /* 0x0000000107097824 */ /* 0x000fe400078e0a00 */
[----:B------:R-:W3:Y:S02]  /*00f0*/  LDG.E.64 R6, desc[UR4][R2.64] ;  /* 0x0000000402067981 */ /* 0x000ee4000c1e1b00 */
[----:B--2---:R-:W-:-:S06]  /*0100*/  IMAD.WIDE R4, R9, 0x4, R4 ;  /* 0x0000000409047825 */ /* 0x004fcc00078e0204 */
[----:B------:R-:W3:Y:S02]  /*0110*/  LDG.E.EL.64 R4, desc[UR4][R4.64] ;  /* 0x0000000404047981 */ /* 0x000ee4000c2e1b00 */
[C---:B---3--:R-:W-:Y:S01]  /*0120*/  FSETP.GEU.AND P0, PT, R6.reuse, -R4, PT ;  /* 0x800000040600720b */ /* 0x048fe20003f0e000 */
[----:B------:R-:W-:Y:S01]  /*0130*/  FADD R6, R6, R4 ;  /* 0x0000000406067221 */ /* 0x000fe20000000000 */
[C---:B------:R-:W-:Y:S01]  /*0140*/  FADD R0, R7.reuse, R5 ;  /* 0x0000000507007221 */ /* 0x040fe20000000000 */
[----:B------:R-:W-:-:S03]  /*0150*/  FSETP.GEU.AND P1, PT, R7, -R5, PT ;  /* 0x800000050700720b */ /* 0x000fc60003f2e000 */
[----:B------:R-:W-:Y:S02]  /*0160*/  FSEL R6, R6, RZ, P0 ;  /* 0x000000ff06067208 */ /* 0x000fe40000000000 */
[----:B------:R-:W-:-:S05]  /*0170*/  FSEL R7, R0, RZ, P1 ;  /* 0x000000ff00077208 */ /* 0x000fca0000800000 */
[----:B------:R-:W-:Y:S01]  /*0180*/  STG.E.64 desc[UR4][R2.64], R6 ;  /* 0x0000000602007986 */ /* 0x000fe2000c101b04 */
[----:B------:R-:W-:Y:S05]  /*0190*/  EXIT ;  /* 0x000000000000794d */ /* 0x000fea0003800000 */
.L_x_0:
[----:B------:R-:W-:-:S00]  /*01a0*/  BRA `(.L_x_0) ;  /* 0xfffffffc00fc7947 */ /* 0x000fc0000383ffff */
[----:B------:R-:W-:-:S00]  /*01b0*/  NOP ;  /* 0x0000000000007918 */ /* 0x000fc00000000000 */
        /* <DEDUP_REMOVED lines=12> */
.L_x_1:


//--------------------- .nv.constant0.triton_poi_fused_convolution_relu_18 --------------------------
	.section	.nv.constant0.triton_poi_fused_convolution_relu_18,"a",@progbits
	.sectionflags	@""
	.align	4
.nv.constant0.triton_poi_fused_convolution_relu_18:
	.zero		548
